	.headerflags	@"EF_CUDA_TEXMODE_UNIFIED EF_CUDA_64BIT_ADDRESS EF_CUDA_ACCELERATORS EF_CUDA_SM90 EF_CUDA_VIRTUAL_SM(EF_CUDA_SM90)"
	.elftype	@"ET_EXEC"


//--------------------- .nv.info                  --------------------------
	.section	.nv.info,"",@"SHT_CUDA_INFO"
	.align	4


	//----- nvinfo : EIATTR_REGCOUNT
	.align		4
        /*0000*/ 	.byte	0x04, 0x2f
        /*0002*/ 	.short	(.L_2 - .L_1)
	.align		4
.L_1:
        /*0004*/ 	.word	index@(triton_)
        /*0008*/ 	.word	0x0000002c


	//----- nvinfo : EIATTR_MIN_STACK_SIZE
	.align		4
.L_2:
        /*000c*/ 	.byte	0x04, 0x12
        /*000e*/ 	.short	(.L_4 - .L_3)
	.align		4
.L_3:
        /*0010*/ 	.word	index@(triton_)
        /*0014*/ 	.word	0x00000000


	//----- nvinfo : EIATTR_FRAME_SIZE
	.align		4
.L_4:
        /*0018*/ 	.byte	0x04, 0x11
        /*001a*/ 	.short	(.L_6 - .L_5)
	.align		4
.L_5:
        /*001c*/ 	.word	index@(triton_)
        /*0020*/ 	.word	0x00000000


	//----- nvinfo : EIATTR_MIN_STACK_SIZE
	.align		4
.L_6:
        /*0024*/ 	.byte	0x04, 0x12
        /*0026*/ 	.short	(.L_8 - .L_7)
	.align		4
.L_7:
        /*0028*/ 	.word	index@(triton_)
        /*002c*/ 	.word	0x00000000
.L_8:


//--------------------- .nv.info.triton_          --------------------------
	.section	.nv.info.triton_,"",@"SHT_CUDA_INFO"
	.sectionflags	@""
	.align	4


	//----- nvinfo : EIATTR_CUDA_API_VERSION
	.align		4
        /*0000*/ 	.byte	0x04, 0x37
        /*0002*/ 	.short	(.L_10 - .L_9)
.L_9:
        /*0004*/ 	.word	0x0000007c


	//----- nvinfo : EIATTR_KPARAM_INFO
	.align		4
.L_10:
        /*0008*/ 	.byte	0x04, 0x17
        /*000a*/ 	.short	(.L_12 - .L_11)
.L_11:
        /*000c*/ 	.word	0x00000000
        /*0010*/ 	.short	0x0009
        /*0012*/ 	.short	0x0044
        /*0014*/ 	.byte	0x00, 0xf0, 0x11, 0x00


	//----- nvinfo : EIATTR_KPARAM_INFO
	.align		4
.L_12:
        /*0018*/ 	.byte	0x04, 0x17
        /*001a*/ 	.short	(.L_14 - .L_13)
.L_13:
        /*001c*/ 	.word	0x00000000
        /*0020*/ 	.short	0x0008
        /*0022*/ 	.short	0x0040
        /*0024*/ 	.byte	0x00, 0xf0, 0x11, 0x00


	//----- nvinfo : EIATTR_KPARAM_INFO
	.align		4
.L_14:
        /*0028*/ 	.byte	0x04, 0x17
        /*002a*/ 	.short	(.L_16 - .L_15)
.L_15:
        /*002c*/ 	.word	0x00000000
        /*0030*/ 	.short	0x0007
        /*0032*/ 	.short	0x0038
        /*0034*/ 	.byte	0x00, 0xf0, 0x21, 0x00


	//----- nvinfo : EIATTR_KPARAM_INFO
	.align		4
.L_16:
        /*0038*/ 	.byte	0x04, 0x17
        /*003a*/ 	.short	(.L_18 - .L_17)
.L_17:
        /*003c*/ 	.word	0x00000000
        /*0040*/ 	.short	0x0006
        /*0042*/ 	.short	0x0030
        /*0044*/ 	.byte	0x00, 0xf0, 0x21, 0x00


	//----- nvinfo : EIATTR_KPARAM_INFO
	.align		4
.L_18:
        /*0048*/ 	.byte	0x04, 0x17
        /*004a*/ 	.short	(.L_20 - .L_19)
.L_19:
        /*004c*/ 	.word	0x00000000
        /*0050*/ 	.short	0x0005
        /*0052*/ 	.short	0x0028
        /*0054*/ 	.byte	0x00, 0xf0, 0x21, 0x00


	//----- nvinfo : EIATTR_KPARAM_INFO
	.align		4
.L_20:
        /*0058*/ 	.byte	0x04, 0x17
        /*005a*/ 	.short	(.L_22 - .L_21)
.L_21:
        /*005c*/ 	.word	0x00000000
        /*0060*/ 	.short	0x0004
        /*0062*/ 	.short	0x0020
        /*0064*/ 	.byte	0x00, 0xf0, 0x21, 0x00


	//----- nvinfo : EIATTR_KPARAM_INFO
	.align		4
.L_22:
        /*0068*/ 	.byte	0x04, 0x17
        /*006a*/ 	.short	(.L_24 - .L_23)
.L_23:
        /*006c*/ 	.word	0x00000000
        /*0070*/ 	.short	0x0003
        /*0072*/ 	.short	0x0018
        /*0074*/ 	.byte	0x00, 0xf0, 0x21, 0x00


	//----- nvinfo : EIATTR_KPARAM_INFO
	.align		4
.L_24:
        /*0078*/ 	.byte	0x04, 0x17
        /*007a*/ 	.short	(.L_26 - .L_25)
.L_25:
        /*007c*/ 	.word	0x00000000
        /*0080*/ 	.short	0x0002
        /*0082*/ 	.short	0x0010
        /*0084*/ 	.byte	0x00, 0xf0, 0x21, 0x00


	//----- nvinfo : EIATTR_KPARAM_INFO
	.align		4
.L_26:
        /*0088*/ 	.byte	0x04, 0x17
        /*008a*/ 	.short	(.L_28 - .L_27)
.L_27:
        /*008c*/ 	.word	0x00000000
        /*0090*/ 	.short	0x0001
        /*0092*/ 	.short	0x0008
        /*0094*/ 	.byte	0x00, 0xf0, 0x21, 0x00


	//----- nvinfo : EIATTR_KPARAM_INFO
	.align		4
.L_28:
        /*0098*/ 	.byte	0x04, 0x17
        /*009a*/ 	.short	(.L_30 - .L_29)
.L_29:
        /*009c*/ 	.word	0x00000000
        /*00a0*/ 	.short	0x0000
        /*00a2*/ 	.short	0x0000
        /*00a4*/ 	.byte	0x00, 0xf0, 0x21, 0x00


	//----- nvinfo : EIATTR_SPARSE_MMA_MASK
	.align		4
.L_30:
        /*00a8*/ 	.byte	0x03, 0x50
        /*00aa*/ 	.short	0x0000


	//----- nvinfo : EIATTR_MAXREG_COUNT
	.align		4
        /*00ac*/ 	.byte	0x03, 0x1b
        /*00ae*/ 	.short	0x00ff


	//----- nvinfo : EIATTR_COOP_GROUP_MASK_REGIDS
	.align		4
        /*00b0*/ 	.byte	0x04, 0x29
        /*00b2*/ 	.short	(.L_32 - .L_31)


	//   ....[0]....
.L_31:
        /*00b4*/ 	.word	0xffffffff


	//   ....[1]....
        /*00b8*/ 	.word	0xffffffff


	//   ....[2]....
        /*00bc*/ 	.word	0xffffffff


	//----- nvinfo : EIATTR_COOP_GROUP_INSTR_OFFSETS
	.align		4
.L_32:
        /*00c0*/ 	.byte	0x04, 0x28
        /*00c2*/ 	.short	(.L_34 - .L_33)


	//   ....[0]....
.L_33:
        /*00c4*/ 	.word	0x00000da0


	//   ....[1]....
        /*00c8*/ 	.word	0x00000fd0


	//   ....[2]....
        /*00cc*/ 	.word	0x00001030


	//----- nvinfo : EIATTR_EXIT_INSTR_OFFSETS
	.align		4
.L_34:
        /*00d0*/ 	.byte	0x04, 0x1c
        /*00d2*/ 	.short	(.L_36 - .L_35)


	//   ....[0]....
.L_35:
        /*00d4*/ 	.word	0x00001680


	//----- nvinfo : EIATTR_MAX_THREADS
	.align		4
.L_36:
        /*00d8*/ 	.byte	0x04, 0x05
        /*00da*/ 	.short	(.L_38 - .L_37)
.L_37:
        /*00dc*/ 	.word	0x00000080
        /*00e0*/ 	.word	0x00000001
        /*00e4*/ 	.word	0x00000001


	//----- nvinfo : EIATTR_CBANK_PARAM_SIZE
	.align		4
.L_38:
        /*00e8*/ 	.byte	0x03, 0x19
        /*00ea*/ 	.short	0x0048


	//----- nvinfo : EIATTR_PARAM_CBANK
	.align		4
        /*00ec*/ 	.byte	0x04, 0x0a
        /*00ee*/ 	.short	(.L_40 - .L_39)
	.align		4
.L_39:
        /*00f0*/ 	.word	index@(.nv.constant0.triton_)
        /*00f4*/ 	.short	0x0210
        /*00f6*/ 	.short	0x0048


	//----- nvinfo : EIATTR_SW_WAR
	.align		4
.L_40:
        /*00f8*/ 	.byte	0x04, 0x36
        /*00fa*/ 	.short	(.L_42 - .L_41)
.L_41:
        /*00fc*/ 	.word	0x00000008
.L_42:


//--------------------- .nv.callgraph             --------------------------
	.section	.nv.callgraph,"",@"SHT_CUDA_CALLGRAPH"
	.align	4
	.sectionentsize	8
	.align		4
        /*0000*/ 	.word	0x00000000
	.align		4
        /*0004*/ 	.word	0xffffffff
	.align		4
        /*0008*/ 	.word	0x00000000
	.align		4
        /*000c*/ 	.word	0xfffffffe
	.align		4
        /*0010*/ 	.word	0x00000000
	.align		4
        /*0014*/ 	.word	0xfffffffd
	.align		4
        /*0018*/ 	.word	0x00000000
	.align		4
        /*001c*/ 	.word	0xfffffffc


//--------------------- .nv.constant4             --------------------------
	.section	.nv.constant4,"a",@progbits
	.align	8
	.align		8
.nv.constant4:
        /*0000*/ 	.dword	_$_str


//--------------------- .text.triton_             --------------------------
	.section	.text.triton_,"ax",@progbits
	.align	128
        .global         triton_
        .type           triton_,@function
        .size           triton_,(.L_x_4 - triton_)
        .other          triton_,@"STO_CUDA_ENTRY STV_DEFAULT"
triton_:
.text.triton_:
[----:B------:R-:W0:Y:S02]  /*0000*/  LDC R1, c[0x0][0x28] ;  /* 0x00000a00ff017b82 */ /* 0x000e240000000800 */
[----:B------:R-:W1:Y:S01]  /*0010*/  S2R R5, SR_TID.X ;  /* 0x0000000000057919 */ /* 0x000e620000002100 */
[----:B------:R-:W-:Y:S01]  /*0020*/  ULDC UR4, c[0x0][0x250] ;  /* 0x0000940000047ab9 */ /* 0x000fe20000000800 */
[----:B------:R-:W-:Y:S01]  /*0030*/  ULDC.64 UR6, c[0x0][0x228] ;  /* 0x00008a0000067ab9 */ /* 0x000fe20000000a00 */
[----:B------:R-:W-:Y:S01]  /*0040*/  ULDC.64 UR8, c[0x0][0x220] ;  /* 0x0000880000087ab9 */ /* 0x000fe20000000a00 */
[----:B------:R-:W2:Y:S01]  /*0050*/  S2R R4, SR_CTAID.X ;  /* 0x0000000000047919 */ /* 0x000ea20000002500 */
[----:B------:R-:W-:Y:S02]  /*0060*/  CS2R R22, SRZ ;  /* 0x0000000000167805 */ /* 0x000fe4000001ff00 */
[----:B------:R-:W-:Y:S02]  /*0070*/  CS2R R24, SRZ ;  /* 0x0000000000187805 */ /* 0x000fe4000001ff00 */
[----:B------:R-:W-:Y:S02]  /*0080*/  CS2R R26, SRZ ;  /* 0x00000000001a7805 */ /* 0x000fe4000001ff00 */
[----:B------:R-:W-:-:S02]  /*0090*/  CS2R R28, SRZ ;  /* 0x00000000001c7805 */ /* 0x000fc4000001ff00 */
[----:B------:R-:W-:Y:S02]  /*00a0*/  CS2R R30, SRZ ;  /* 0x00000000001e7805 */ /* 0x000fe4000001ff00 */
[----:B------:R-:W-:Y:S01]  /*00b0*/  CS2R R32, SRZ ;  /* 0x0000000000207805 */ /* 0x000fe2000001ff00 */
[----:B------:R-:W-:Y:S01]  /*00c0*/  IMAD.MOV.U32 R35, RZ, RZ, RZ ;  /* 0x000000ffff237224 */ /* 0x000fe200078e00ff */
[----:B-1----:R-:W-:Y:S02]  /*00d0*/  SHF.R.U32.HI R3, RZ, 0x1, R5 ;  /* 0x00000001ff037819 */ /* 0x002fe40000011605 */
[----:B------:R-:W-:Y:S02]  /*00e0*/  LOP3.LUT R2, R5, 0x1, RZ, 0xc0, !PT ;  /* 0x0000000105027812 */ /* 0x000fe400078ec0ff */
[----:B------:R-:W-:Y:S02]  /*00f0*/  SGXT.U32 R3, R3, 0x6 ;  /* 0x000000060303781a */ /* 0x000fe40000000000 */
[----:B--2---:R-:W-:-:S03]  /*0100*/  SHF.L.U32 R0, R4, 0x6, RZ ;  /* 0x0000000604007819 */ /* 0x004fc600000006ff */
[----:B------:R-:W-:Y:S01]  /*0110*/  IMAD R7, R4, 0x40, R3 ;  /* 0x0000004004077824 */ /* 0x000fe200078e0203 */
[----:B------:R-:W-:Y:S01]  /*0120*/  LOP3.LUT R0, R0, R3, RZ, 0xfc, !PT ;  /* 0x0000000300007212 */ /* 0x000fe200078efcff */
[----:B------:R-:W-:-:S03]  /*0130*/  IMAD.WIDE.U32 R2, R2, 0x8, RZ ;  /* 0x0000000802027825 */ /* 0x000fc600078e00ff */
[----:B------:R-:W-:Y:S01]  /*0140*/  ISETP.GE.AND P0, PT, R0, UR4, PT ;  /* 0x0000000400007c0c */ /* 0x000fe2000bf06270 */
[----:B------:R-:W-:Y:S01]  /*0150*/  ULDC.64 UR4, c[0x0][0x230] ;  /* 0x00008c0000047ab9 */ /* 0x000fe20000000a00 */
[----:B------:R-:W-:Y:S02]  /*0160*/  SHF.L.U32 R0, R5, 0x2, RZ ;  /* 0x0000000205007819 */ /* 0x000fe400000006ff */
[----:B------:R-:W-:Y:S02]  /*0170*/  LOP3.LUT R17, R2, 0x7800, RZ, 0xfc, !PT ;  /* 0x0000780002117812 */ /* 0x000fe400078efcff */
[----:B------:R-:W-:Y:S02]  /*0180*/  LOP3.LUT R18, R0, 0x4, RZ, 0xc0, !PT ;  /* 0x0000000400127812 */ /* 0x000fe400078ec0ff */
[----:B------:R-:W-:Y:S02]  /*0190*/  IADD3 R16, P2, R17, UR6, RZ ;  /* 0x0000000611107c10 */ /* 0x000fe4000ff5e0ff */
[----:B------:R-:W-:Y:S01]  /*01a0*/  IADD3 R17, P3, R17, UR8, RZ ;  /* 0x0000000811117c10 */ /* 0x000fe2000ff7e0ff */
[----:B------:R-:W-:Y:S01]  /*01b0*/  IMAD R18, R7, 0xc00, R18 ;  /* 0x00000c0007127824 */ /* 0x000fe200078e0212 */
[----:B------:R-:W-:-:S02]  /*01c0*/  IADD3 R0, P1, R2, UR4, RZ ;  /* 0x0000000402007c10 */ /* 0x000fc4000ff3e0ff */
[----:B------:R-:W-:Y:S02]  /*01d0*/  IADD3.X R21, R3, UR7, RZ, P2, !PT ;  /* 0x0000000703157c10 */ /* 0x000fe400097fe4ff */
[----:B------:R-:W-:Y:S02]  /*01e0*/  IADD3.X R20, R3, UR9, RZ, P3, !PT ;  /* 0x0000000903147c10 */ /* 0x000fe40009ffe4ff */
[----:B------:R-:W-:Y:S01]  /*01f0*/  IADD3.X R19, R3, UR5, RZ, P1, !PT ;  /* 0x0000000503137c10 */ /* 0x000fe20008ffe4ff */
[----:B------:R-:W-:-:S06]  /*0200*/  ULDC.64 UR4, c[0x0][0x208] ;  /* 0x0000820000047ab9 */ /* 0x000fcc0000000a00 */
.L_x_1:
[----:B------:R-:W1:Y:S01]  /*0210*/  LDC.64 R10, c[0x0][0x210] ;  /* 0x00008400ff0a7b82 */ /* 0x000e620000000a00 */
[----:B------:R-:W-:Y:S01]  /*0220*/  MOV R2, R17 ;  /* 0x0000001100027202 */ /* 0x000fe20000000f00 */
[----:B------:R-:W-:Y:S01]  /*0230*/  IMAD.MOV.U32 R3, RZ, RZ, R20 ;  /* 0x000000ffff037224 */ /* 0x000fe200078e0014 */
[----:B------:R-:W-:Y:S01]  /*0240*/  MOV R4, R16 ;  /* 0x0000001000047202 */ /* 0x000fe20000000f00 */
[----:B------:R-:W-:-:S04]  /*0250*/  IMAD.MOV.U32 R5, RZ, RZ, R21 ;  /* 0x000000ffff057224 */ /* 0x000fc800078e0015 */
[----:B------:R-:W2:Y:S01]  /*0260*/  LDC.64 R8, c[0x0][0x218] ;  /* 0x00008600ff087b82 */ /* 0x000ea20000000a00 */
[----:B------:R-:W-:Y:S01]  /*0270*/  IADD3 R15, R18, R35, RZ ;  /* 0x00000023120f7210 */ /* 0x000fe20007ffe0ff */
[----:B------:R-:W-:Y:S01]  /*0280*/  IMAD.MOV.U32 R12, RZ, RZ, R0 ;  /* 0x000000ffff0c7224 */ /* 0x000fe200078e0000 */
[----:B------:R-:W-:Y:S02]  /*0290*/  MOV R13, R19 ;  /* 0x00000013000d7202 */ /* 0x000fe40000000f00 */
[----:B------:R-:W-:Y:S01]  /*02a0*/  CS2R R6, SRZ ;  /* 0x0000000000067805 */ /* 0x000fe2000001ff00 */
[----:B------:R-:W3:Y:S04]  /*02b0*/  LDG.E.EL.64 R2, desc[UR4][R2.64] ;  /* 0x0000000402027981 */ /* 0x000ee8000c2e1b00 */
[----:B------:R-:W4:Y:S04]  /*02c0*/  LDG.E.EL.64 R4, desc[UR4][R4.64] ;  /* 0x0000000404047981 */ /* 0x000f28000c2e1b00 */
[----:B------:R-:W5:Y:S01]  /*02d0*/  LDG.E.EL.64 R12, desc[UR4][R12.64] ;  /* 0x000000040c0c7981 */ /* 0x000f62000c2e1b00 */
[----:B-1----:R-:W-:-:S05]  /*02e0*/  IMAD.WIDE R10, R15, 0x2, R10 ;  /* 0x000000020f0a7825 */ /* 0x002fca00078e020a */
[----:B------:R-:W5:Y:S01]  /*02f0*/  @!P0 LDG.E.EF.64 R6, desc[UR4][R10.64] ;  /* 0x000000040a068981 */ /* 0x000f62000c0e1b00 */
[----:B--2---:R-:W-:Y:S01]  /*0300*/  IMAD.WIDE R8, R15, 0x2, R8 ;  /* 0x000000020f087825 */ /* 0x004fe200078e0208 */
[----:B------:R-:W-:-:S06]  /*0310*/  CS2R R14, SRZ ;  /* 0x00000000000e7805 */ /* 0x000fcc000001ff00 */
[----:B------:R5:W2:Y:S01]  /*0320*/  @!P0 LDG.E.EF.64 R14, desc[UR4][R8.64] ;  /* 0x00000004080e8981 */ /* 0x000aa2000c0e1b00 */
[----:B------:R-:W-:Y:S01]  /*0330*/  ISETP.NE.AND P1, PT, R35, RZ, PT ;  /* 0x000000ff2300720c */ /* 0x000fe20003f25270 */
[C---:B---3--:R-:W-:Y:S01]  /*0340*/  IMAD.U32 R36, R2.reuse, 0x10000, RZ ;  /* 0x0001000002247824 */ /* 0x048fe200078e00ff */
[----:B------:R-:W-:Y:S02]  /*0350*/  SHF.L.U32 R34, R3, 0x10, RZ ;  /* 0x0000001003227819 */ /* 0x000fe400000006ff */
[----:B------:R-:W-:Y:S02]  /*0360*/  PRMT R2, R2, 0x7632, R2 ;  /* 0x0000763202027816 */ /* 0x000fe40000000002 */
[----:B----4-:R-:W-:Y:S02]  /*0370*/  SHF.L.U32 R39, R5, 0x10, RZ ;  /* 0x0000001005277819 */ /* 0x010fe400000006ff */
[----:B-----5:R-:W-:Y:S01]  /*0380*/  PRMT R8, R12, 0x7632, R8 ;  /* 0x000076320c087816 */ /* 0x020fe20000000008 */
[----:B------:R-:W-:-:S02]  /*0390*/  IMAD.U32 R37, R4, 0x10000, RZ ;  /* 0x0001000004257824 */ /* 0x000fc400078e00ff */
[----:B------:R-:W-:Y:S01]  /*03a0*/  FADD R34, R34, R39 ;  /* 0x0000002722227221 */ /* 0x000fe20000000000 */
[----:B------:R-:W-:Y:S01]  /*03b0*/  PRMT R4, R3, 0x7632, R4 ;  /* 0x0000763203047816 */ /* 0x000fe20000000004 */
[----:B------:R-:W-:Y:S01]  /*03c0*/  IMAD.U32 R39, R2, 0x10000, RZ ;  /* 0x0001000002277824 */ /* 0x000fe200078e00ff */
[----:B------:R-:W-:Y:S01]  /*03d0*/  SEL R6, R6, RZ, !P0 ;  /* 0x000000ff06067207 */ /* 0x000fe20004000000 */
[----:B------:R-:W-:Y:S01]  /*03e0*/  IMAD.U32 R9, R8, 0x10000, RZ ;  /* 0x0001000008097824 */ /* 0x000fe200078e00ff */
[----:B------:R-:W-:Y:S01]  /*03f0*/  PRMT R38, R5, 0x7632, R38 ;  /* 0x0000763205267816 */ /* 0x000fe20000000026 */
[----:B------:R-:W-:Y:S01]  /*0400*/  IMAD.U32 R5, R12, 0x10000, RZ ;  /* 0x000100000c057824 */ /* 0x000fe200078e00ff */
[C---:B------:R-:W-:Y:S02]  /*0410*/  PRMT R2, R6.reuse, 0x7632, R2 ;  /* 0x0000763206027816 */ /* 0x040fe40000000002 */
[----:B------:R-:W-:Y:S01]  /*0420*/  SHF.L.U32 R8, R6, 0x10, RZ ;  /* 0x0000001006087819 */ /* 0x000fe200000006ff */
[----:B------:R-:W-:Y:S01]  /*0430*/  FADD R36, R36, R37 ;  /* 0x0000002524247221 */ /* 0x000fe20000000000 */
[----:B------:R-:W-:-:S02]  /*0440*/  SEL R7, R7, RZ, !P0 ;  /* 0x000000ff07077207 */ /* 0x000fc40004000000 */
[----:B------:R-:W-:Y:S01]  /*0450*/  PRMT R37, R4, 0x7632, R37 ;  /* 0x0000763204257816 */ /* 0x000fe20000000025 */
[----:B------:R-:W-:Y:S01]  /*0460*/  FADD R5, R8, R5 ;  /* 0x0000000508057221 */ /* 0x000fe20000000000 */
[----:B------:R-:W-:Y:S02]  /*0470*/  SHF.L.U32 R2, R2, 0x10, RZ ;  /* 0x0000001002027819 */ /* 0x000fe400000006ff */
[C---:B------:R-:W-:Y:S02]  /*0480*/  SHF.L.U32 R3, R13.reuse, 0x10, RZ ;  /* 0x000000100d037819 */ /* 0x040fe400000006ff */
[----:B------:R-:W-:Y:S02]  /*0490*/  PRMT R13, R13, 0x7632, R13 ;  /* 0x000076320d0d7816 */ /* 0x000fe4000000000d */
[----:B--2---:R-:W-:Y:S02]  /*04a0*/  SEL R14, R14, RZ, !P0 ;  /* 0x000000ff0e0e7207 */ /* 0x004fe40004000000 */
[----:B------:R-:W-:-:S02]  /*04b0*/  SEL R15, R15, RZ, !P0 ;  /* 0x000000ff0f0f7207 */ /* 0x000fc40004000000 */
[----:B------:R-:W-:Y:S02]  /*04c0*/  PRMT R8, R7, 0x7632, R8 ;  /* 0x0000763207087816 */ /* 0x000fe40000000008 */
[----:B------:R-:W-:Y:S01]  /*04d0*/  SHF.L.U32 R40, R4, 0x10, RZ ;  /* 0x0000001004287819 */ /* 0x000fe200000006ff */
[----:B------:R-:W-:Y:S01]  /*04e0*/  IMAD.U32 R4, R37, 0x10000, RZ ;  /* 0x0001000025047824 */ /* 0x000fe200078e00ff */
[----:B------:R-:W-:Y:S01]  /*04f0*/  SHF.L.U32 R37, R38, 0x10, RZ ;  /* 0x0000001026257819 */ /* 0x000fe200000006ff */
[----:B------:R-:W-:Y:S02]  /*0500*/  IMAD.U32 R12, R7, 0x10000, RZ ;  /* 0x00010000070c7824 */ /* 0x000fe400078e00ff */
[----:B------:R-:W-:Y:S01]  /*0510*/  FADD R9, R2, R9 ;  /* 0x0000000902097221 */ /* 0x000fe20000000000 */
[----:B------:R-:W-:Y:S01]  /*0520*/  PRMT R2, R14, 0x7632, R2 ;  /* 0x000076320e027816 */ /* 0x000fe20000000002 */
[----:B------:R-:W-:Y:S01]  /*0530*/  IMAD.U32 R13, R13, 0x10000, RZ ;  /* 0x000100000d0d7824 */ /* 0x000fe200078e00ff */
[----:B------:R-:W-:-:S02]  /*0540*/  PRMT R7, R15, 0x7632, R7 ;  /* 0x000076320f077816 */ /* 0x000fc40000000007 */
[----:B------:R-:W-:Y:S01]  /*0550*/  SHF.L.U32 R8, R8, 0x10, RZ ;  /* 0x0000001008087819 */ /* 0x000fe200000006ff */
[----:B------:R-:W-:Y:S01]  /*0560*/  FADD R4, R39, R4 ;  /* 0x0000000427047221 */ /* 0x000fe20000000000 */
[----:B------:R-:W-:Y:S01]  /*0570*/  FADD R6, R40, R37 ;  /* 0x0000002528067221 */ /* 0x000fe20000000000 */
[----:B------:R-:W-:Y:S01]  /*0580*/  SHF.L.U32 R39, R15, 0x10, RZ ;  /* 0x000000100f277819 */ /* 0x000fe200000006ff */
[----:B------:R-:W-:Y:S01]  /*0590*/  FADD R3, R12, R3 ;  /* 0x000000030c037221 */ /* 0x000fe20000000000 */
[----:B------:R-:W-:Y:S01]  /*05a0*/  SHF.L.U32 R41, R7, 0x10, RZ ;  /* 0x0000001007297819 */ /* 0x000fe200000006ff */
[----:B------:R-:W-:Y:S02]  /*05b0*/  IMAD.U32 R37, R14, 0x10000, RZ ;  /* 0x000100000e257824 */ /* 0x000fe400078e00ff */
[----:B------:R-:W-:Y:S01]  /*05c0*/  FADD R13, R8, R13 ;  /* 0x0000000d080d7221 */ /* 0x000fe20000000000 */
[----:B------:R-:W-:Y:S02]  /*05d0*/  IMAD.U32 R15, R2, 0x10000, RZ ;  /* 0x00010000020f7824 */ /* 0x000fe400078e00ff */
[----:B------:R-:W-:Y:S01]  /*05e0*/  FFMA R7, R34, R3, R39 ;  /* 0x0000000322077223 */ /* 0x000fe20000000027 */
[----:B------:R-:W-:Y:S01]  /*05f0*/  FFMA R5, R36, R5, R37 ;  /* 0x0000000524057223 */ /* 0x000fe20000000025 */
[----:B------:R-:W-:Y:S01]  /*0600*/  FFMA R6, R6, R13, R41 ;  /* 0x0000000d06067223 */ /* 0x000fe20000000029 */
[----:B------:R-:W-:-:S04]  /*0610*/  FFMA R4, R4, R9, R15 ;  /* 0x0000000904047223 */ /* 0x000fc8000000000f */
[----:B------:R-:W-:Y:S02]  /*0620*/  F2FP.BF16.F32.PACK_AB R3, R6, R7 ;  /* 0x000000070603723e */ /* 0x000fe400000010ff */
[----:B------:R-:W-:Y:S01]  /*0630*/  F2FP.BF16.F32.PACK_AB R2, R4, R5 ;  /* 0x000000050402723e */ /* 0x000fe200000010ff */
[----:B------:R-:W-:Y:S01]  /*0640*/  HFMA2.MMA R8, -RZ, RZ, 1.875, 0 ;  /* 0x3f800000ff087435 */ /* 0x000fe200000001ff */
[----:B------:R-:W-:-:S03]  /*0650*/  CS2R R36, SRZ ;  /* 0x0000000000247805 */ /* 0x000fc6000001ff00 */
[----:B------:R1:W-:Y:S01]  /*0660*/  @!P0 STG.E.64 desc[UR4][R10.64], R2 ;  /* 0x000000020a008986 */ /* 0x0003e2000c101b04 */
[----:B------:R-:W-:Y:S01]  /*0670*/  CS2R R38, SRZ ;  /* 0x0000000000267805 */ /* 0x000fe2000001ff00 */
[----:B------:R-:W-:Y:S01]  /*0680*/  IMAD.MOV.U32 R9, RZ, RZ, 0x3f800000 ;  /* 0x3f800000ff097424 */ /* 0x000fe200078e00ff */
[----:B------:R-:W-:Y:S01]  /*0690*/  MOV R12, 0x3f800000 ;  /* 0x3f800000000c7802 */ /* 0x000fe20000000f00 */
[----:B------:R-:W-:Y:S01]  /*06a0*/  IMAD.MOV.U32 R13, RZ, RZ, 0x3f800000 ;  /* 0x3f800000ff0d7424 */ /* 0x000fe200078e00ff */
[----:B------:R-:W-:Y:S01]  /*06b0*/  MOV R34, R6 ;  /* 0x0000000600227202 */ /* 0x000fe20000000f00 */
[----:B------:R-:W-:Y:S02]  /*06c0*/  IMAD.MOV.U32 R15, RZ, RZ, R5 ;  /* 0x000000ffff0f7224 */ /* 0x000fe400078e0005 */
[----:B------:R-:W-:Y:S01]  /*06d0*/  IMAD.MOV.U32 R14, RZ, RZ, R4 ;  /* 0x000000ffff0e7224 */ /* 0x000fe200078e0004 */
[----:B-1----:R-:W-:Y:S01]  /*06e0*/  MOV R3, R7 ;  /* 0x0000000700037202 */ /* 0x002fe20000000f00 */
[----:B------:R-:W-:Y:S06]  /*06f0*/  @!P1 BRA `(.L_x_0) ;  /* 0x0000000000e49947 */ /* 0x000fec0003800000 */
[----:B------:R-:W-:Y:S01]  /*0700*/  FADD R9, R22, 1 ;  /* 0x3f80000016097421 */ /* 0x000fe20000000000 */
[----:B------:R-:W-:Y:S01]  /*0710*/  FADD R3, R5, -R30 ;  /* 0x8000001e05037221 */ /* 0x000fe20000000000 */
[----:B------:R-:W-:Y:S01]  /*0720*/  FADD R8, R23, 1 ;  /* 0x3f80000017087421 */ /* 0x000fe20000000000 */
[----:B------:R-:W-:Y:S01]  /*0730*/  FADD R13, R24, 1 ;  /* 0x3f800000180d7421 */ /* 0x000fe20000000000 */
[----:B------:R-:W-:Y:S01]  /*0740*/  FMUL R10, R9, 0.25 ;  /* 0x3e800000090a7820 */ /* 0x000fe20000400000 */
[----:B------:R-:W-:Y:S01]  /*0750*/  FMUL R2, R3, 0.25 ;  /* 0x3e80000003027820 */ /* 0x000fe20000400000 */
[----:B------:R-:W-:Y:S01]  /*0760*/  FSETP.GT.AND P3, PT, |R9|, 8.50705917302346158658e+37, PT ;  /* 0x7e8000000900780b */ /* 0x000fe20003f64200 */
[C---:B------:R-:W-:Y:S01]  /*0770*/  FMUL R11, R8.reuse, 0.25 ;  /* 0x3e800000080b7820 */ /* 0x040fe20000400000 */
[----:B------:R-:W-:Y:S01]  /*0780*/  FSETP.GT.AND P6, PT, |R8|, 8.50705917302346158658e+37, PT ;  /* 0x7e8000000800780b */ /* 0x000fe20003fc4200 */
[----:B------:R-:W-:Y:S01]  /*0790*/  FADD R12, R25, 1 ;  /* 0x3f800000190c7421 */ /* 0x000fe20000000000 */
[----:B------:R-:W-:Y:S01]  /*07a0*/  FSEL R3, R2, R3, P3 ;  /* 0x0000000302037208 */ /* 0x000fe20001800000 */
[----:B------:R-:W-:Y:S01]  /*07b0*/  FADD R2, R4, -R31 ;  /* 0x8000001f04027221 */ /* 0x000fe20000000000 */
[----:B------:R-:W-:Y:S01]  /*07c0*/  FSETP.GEU.AND P1, PT, |R9|, 1.175494350822287508e-38, PT ;  /* 0x008000000900780b */ /* 0x000fe20003f2e200 */
[----:B------:R-:W-:Y:S01]  /*07d0*/  FMUL R36, R13, 0.25 ;  /* 0x3e8000000d247820 */ /* 0x000fe20000400000 */
[----:B------:R-:W-:Y:S01]  /*07e0*/  FSETP.GEU.AND P2, PT, |R8|, 1.175494350822287508e-38, PT ;  /* 0x008000000800780b */ /* 0x000fe20003f4e200 */
[----:B------:R-:W-:Y:S01]  /*07f0*/  FMUL R37, R12, 0.25 ;  /* 0x3e8000000c257820 */ /* 0x000fe20000400000 */
[----:B------:R-:W-:Y:S01]  /*0800*/  FSEL R34, R11, R8, P6 ;  /* 0x000000080b227208 */ /* 0x000fe20003000000 */
[----:B------:R-:W-:Y:S01]  /*0810*/  FMUL R11, R2, 0.25 ;  /* 0x3e800000020b7820 */ /* 0x000fe20000400000 */
[----:B------:R-:W-:-:S02]  /*0820*/  FSEL R10, R10, R9, P3 ;  /* 0x000000090a0a7208 */ /* 0x000fc40001800000 */
[----:B------:R-:W-:Y:S02]  /*0830*/  FSETP.GEU.AND P4, PT, |R13|, 1.175494350822287508e-38, PT ;  /* 0x008000000d00780b */ /* 0x000fe40003f8e200 */
[----:B------:R-:W-:Y:S02]  /*0840*/  FSETP.GEU.AND P3, PT, |R12|, 1.175494350822287508e-38, PT ;  /* 0x008000000c00780b */ /* 0x000fe40003f6e200 */
[----:B------:R-:W-:Y:S01]  /*0850*/  FSEL R14, R11, R2, P6 ;  /* 0x000000020b0e7208 */ /* 0x000fe20003000000 */
[----:B------:R-:W-:Y:S01]  /*0860*/  @!P1 FMUL R10, R10, 16777216 ;  /* 0x4b8000000a0a9820 */ /* 0x000fe20000400000 */
[----:B------:R-:W-:Y:S01]  /*0870*/  FSETP.GT.AND P5, PT, |R13|, 8.50705917302346158658e+37, PT ;  /* 0x7e8000000d00780b */ /* 0x000fe20003fa4200 */
[----:B------:R-:W-:Y:S01]  /*0880*/  @!P2 FMUL R34, R34, 16777216 ;  /* 0x4b8000002222a820 */ /* 0x000fe20000400000 */
[----:B------:R-:W-:Y:S01]  /*0890*/  FSETP.GT.AND P6, PT, |R12|, 8.50705917302346158658e+37, PT ;  /* 0x7e8000000c00780b */ /* 0x000fe20003fc4200 */
[----:B------:R1:W2:Y:S01]  /*08a0*/  MUFU.RCP R15, R10 ;  /* 0x0000000a000f7308 */ /* 0x0002a20000001000 */
[----:B------:R-:W-:Y:S01]  /*08b0*/  FSEL R36, R36, R13, P5 ;  /* 0x0000000d24247208 */ /* 0x000fe20002800000 */
[----:B------:R-:W-:Y:S01]  /*08c0*/  FADD R11, R7, -R32 ;  /* 0x80000020070b7221 */ /* 0x000fe20000000000 */
[----:B------:R-:W-:Y:S01]  /*08d0*/  FSEL R39, R37, R12, P6 ;  /* 0x0000000c25277208 */ /* 0x000fe20003000000 */
[----:B------:R-:W-:Y:S01]  /*08e0*/  @!P1 FMUL R3, R3, 16777216 ;  /* 0x4b80000003039820 */ /* 0x000fe20000400000 */
[----:B------:R-:W-:Y:S01]  /*08f0*/  @!P2 FMUL R14, R14, 16777216 ;  /* 0x4b8000000e0ea820 */ /* 0x000fe20000400000 */
[----:B------:R-:W-:Y:S01]  /*0900*/  @!P4 FMUL R36, R36, 16777216 ;  /* 0x4b8000002424c820 */ /* 0x000fe20000400000 */
[----:B------:R-:W-:Y:S01]  /*0910*/  FMUL R38, R11, 0.25 ;  /* 0x3e8000000b267820 */ /* 0x000fe20000400000 */
[----:B------:R-:W-:Y:S01]  /*0920*/  @!P3 FMUL R39, R39, 16777216 ;  /* 0x4b8000002727b820 */ /* 0x000fe20000400000 */
[----:B-1----:R-:W-:Y:S01]  /*0930*/  FADD R10, R6, -R33 ;  /* 0x80000021060a7221 */ /* 0x002fe20000000000 */
[----:B------:R-:W1:Y:S02]  /*0940*/  MUFU.RCP R34, R34 ;  /* 0x0000002200227308 */ /* 0x000e640000001000 */
[----:B------:R-:W-:Y:S01]  /*0950*/  FSEL R38, R38, R11, P5 ;  /* 0x0000000b26267208 */ /* 0x000fe20002800000 */
[----:B------:R-:W-:Y:S01]  /*0960*/  FMUL R41, R10, 0.25 ;  /* 0x3e8000000a297820 */ /* 0x000fe20000400000 */
[----:B--2---:R-:W-:-:S03]  /*0970*/  FFMA R15, R15, R3, R30 ;  /* 0x000000030f0f7223 */ /* 0x004fc6000000001e */
[----:B------:R-:W-:Y:S01]  /*0980*/  @!P4 FMUL R38, R38, 16777216 ;  /* 0x4b8000002626c820 */ /* 0x000fe20000400000 */
[----:B------:R2:W3:Y:S01]  /*0990*/  MUFU.RCP R37, R36 ;  /* 0x0000002400257308 */ /* 0x0004e20000001000 */
[----:B------:R-:W-:-:S05]  /*09a0*/  FSEL R41, R41, R10, P6 ;  /* 0x0000000a29297208 */ /* 0x000fca0003000000 */
[----:B------:R-:W-:Y:S01]  /*09b0*/  @!P3 FMUL R41, R41, 16777216 ;  /* 0x4b8000002929b820 */ /* 0x000fe20000400000 */
[----:B-1----:R-:W-:Y:S01]  /*09c0*/  FFMA R14, R34, R14, R31 ;  /* 0x0000000e220e7223 */ /* 0x002fe2000000001f */
[----:B------:R1:W4:Y:S03]  /*09d0*/  MUFU.RCP R40, R39 ;  /* 0x0000002700287308 */ /* 0x0003260000001000 */
[----:B--2---:R-:W-:Y:S01]  /*09e0*/  FADD R36, R4, -R14 ;  /* 0x8000000e04247221 */ /* 0x004fe20000000000 */
[----:B---3--:R-:W-:Y:S01]  /*09f0*/  FFMA R3, R37, R38, R32 ;  /* 0x0000002625037223 */ /* 0x008fe20000000020 */
[----:B------:R-:W-:Y:S02]  /*0a00*/  FADD R37, R5, -R15 ;  /* 0x8000000f05257221 */ /* 0x000fe40000000000 */
[----:B------:R-:W-:Y:S01]  /*0a10*/  FFMA R36, R2, R36, R27 ;  /* 0x0000002402247223 */ /* 0x000fe2000000001b */
[----:B-1----:R-:W-:Y:S01]  /*0a20*/  FADD R39, R7, -R3 ;  /* 0x8000000307277221 */ /* 0x002fe20000000000 */
[----:B----4-:R-:W-:Y:S01]  /*0a30*/  FFMA R34, R40, R41, R33 ;  /* 0x0000002928227223 */ /* 0x010fe20000000021 */
[----:B------:R-:W-:-:S02]  /*0a40*/  FADD R41, R5, -R30 ;  /* 0x8000001e05297221 */ /* 0x000fc40000000000 */
[----:B------:R-:W-:Y:S01]  /*0a50*/  FFMA R39, R11, R39, R28 ;  /* 0x000000270b277223 */ /* 0x000fe2000000001c */
[----:B------:R-:W-:Y:S01]  /*0a60*/  FADD R38, R6, -R34 ;  /* 0x8000002206267221 */ /* 0x000fe20000000000 */
[----:B------:R-:W-:-:S03]  /*0a70*/  FFMA R37, R41, R37, R26 ;  /* 0x0000002529257223 */ /* 0x000fc6000000001a */
[----:B------:R-:W-:-:S07]  /*0a80*/  FFMA R38, R10, R38, R29 ;  /* 0x000000260a267223 */ /* 0x000fce000000001d */
.L_x_0:
[----:B------:R-:W-:Y:S01]  /*0a90*/  VIADD R35, R35, 0x8 ;  /* 0x0000000823237836 */ /* 0x000fe20000000000 */
[----:B------:R-:W-:Y:S02]  /*0aa0*/  IADD3 R17, P4, R17, 0x10, RZ ;  /* 0x0000001011117810 */ /* 0x000fe40007f9e0ff */
[----:B------:R-:W-:Y:S02]  /*0ab0*/  IADD3 R0, P2, R0, 0x10, RZ ;  /* 0x0000001000007810 */ /* 0x000fe40007f5e0ff */
[----:B------:R-:W-:Y:S01]  /*0ac0*/  ISETP.GE.U32.AND P1, PT, R35, 0xc00, PT ;  /* 0x00000c002300780c */ /* 0x000fe20003f26070 */
[----:B------:R-:W-:Y:S01]  /*0ad0*/  IMAD.X R20, RZ, RZ, R20, P4 ;  /* 0x000000ffff147224 */ /* 0x000fe200020e0614 */
[----:B------:R-:W-:Y:S02]  /*0ae0*/  IADD3 R16, P3, R16, 0x10, RZ ;  /* 0x0000001010107810 */ /* 0x000fe40007f7e0ff */
[----:B------:R-:W-:Y:S02]  /*0af0*/  FSEL R30, R15, R30, !P0 ;  /* 0x0000001e0f1e7208 */ /* 0x000fe40004000000 */
[----:B------:R-:W-:-:S02]  /*0b00*/  FSEL R31, R14, R31, !P0 ;  /* 0x0000001f0e1f7208 */ /* 0x000fc40004000000 */
[----:B------:R-:W-:Y:S02]  /*0b10*/  FSEL R32, R3, R32, !P0 ;  /* 0x0000002003207208 */ /* 0x000fe40004000000 */
[----:B------:R-:W-:Y:S02]  /*0b20*/  FSEL R33, R34, R33, !P0 ;  /* 0x0000002122217208 */ /* 0x000fe40004000000 */
[----:B------:R-:W-:Y:S02]  /*0b30*/  FSEL R26, R37, R26, !P0 ;  /* 0x0000001a251a7208 */ /* 0x000fe40004000000 */
[----:B------:R-:W-:Y:S02]  /*0b40*/  FSEL R27, R36, R27, !P0 ;  /* 0x0000001b241b7208 */ /* 0x000fe40004000000 */
[----:B------:R-:W-:Y:S02]  /*0b50*/  FSEL R28, R39, R28, !P0 ;  /* 0x0000001c271c7208 */ /* 0x000fe40004000000 */
[----:B------:R-:W-:-:S02]  /*0b60*/  FSEL R29, R38, R29, !P0 ;  /* 0x0000001d261d7208 */ /* 0x000fc40004000000 */
[----:B------:R-:W-:Y:S02]  /*0b70*/  FSEL R22, R9, R22, !P0 ;  /* 0x0000001609167208 */ /* 0x000fe40004000000 */
[----:B------:R-:W-:Y:S02]  /*0b80*/  FSEL R23, R8, R23, !P0 ;  /* 0x0000001708177208 */ /* 0x000fe40004000000 */
[----:B------:R-:W-:Y:S02]  /*0b90*/  FSEL R24, R13, R24, !P0 ;  /* 0x000000180d187208 */ /* 0x000fe40004000000 */
[----:B------:R-:W-:Y:S02]  /*0ba0*/  FSEL R25, R12, R25, !P0 ;  /* 0x000000190c197208 */ /* 0x000fe40004000000 */
[----:B------:R-:W-:Y:S02]  /*0bb0*/  IADD3.X R19, RZ, R19, RZ, P2, !PT ;  /* 0x00000013ff137210 */ /* 0x000fe400017fe4ff */
[----:B------:R-:W-:Y:S01]  /*0bc0*/  IADD3.X R21, RZ, R21, RZ, P3, !PT ;  /* 0x00000015ff157210 */ /* 0x000fe20001ffe4ff */
[----:B------:R-:W-:Y:S06]  /*0bd0*/  @!P1 BRA `(.L_x_1) ;  /* 0xfffffff4008c9947 */ /* 0x000fec000383ffff */
[----:B------:R-:W-:Y:S01]  /*0be0*/  FADD R3, R22, R23 ;  /* 0x0000001716037221 */ /* 0x000fe20000000000 */
[----:B------:R-:W-:Y:S01]  /*0bf0*/  FMUL R6, R23, 0.25 ;  /* 0x3e80000017067820 */ /* 0x000fe20000400000 */
[----:B------:R-:W-:Y:S01]  /*0c00*/  FADD R31, -R30, R31 ;  /* 0x0000001f1e1f7221 */ /* 0x000fe20000000100 */
[----:B------:R-:W-:Y:S01]  /*0c10*/  FMUL R10, R25, 0.25 ;  /* 0x3e800000190a7820 */ /* 0x000fe20000400000 */
[C---:B------:R-:W-:Y:S01]  /*0c20*/  FMUL R2, R3.reuse, 0.25 ;  /* 0x3e80000003027820 */ /* 0x040fe20000400000 */
[C---:B------:R-:W-:Y:S01]  /*0c30*/  FSETP.GEU.AND P5, PT, |R3|.reuse, 1.175494350822287508e-38, PT ;  /* 0x008000000300780b */ /* 0x040fe20003fae200 */
[----:B------:R-:W-:Y:S01]  /*0c40*/  FADD R0, R24, R3 ;  /* 0x0000000318007221 */ /* 0x000fe20000000000 */
[----:B------:R-:W-:Y:S01]  /*0c50*/  FSETP.GT.AND P3, PT, |R3|, 8.50705917302346158658e+37, PT ;  /* 0x7e8000000300780b */ /* 0x000fe20003f64200 */
[----:B------:R-:W-:Y:S01]  /*0c60*/  FADD R27, R26, R27 ;  /* 0x0000001b1a1b7221 */ /* 0x000fe20000000000 */
[----:B------:R-:W-:Y:S01]  /*0c70*/  ULDC.64 UR6, c[0x0][0x240] ;  /* 0x0000900000067ab9 */ /* 0x000fe20000000a00 */
[----:B------:R-:W-:Y:S01]  /*0c80*/  FMUL R5, R0, 0.25 ;  /* 0x3e80000000057820 */ /* 0x000fe20000400000 */
[----:B------:R-:W-:Y:S01]  /*0c90*/  FSEL R4, R2, R3, P3 ;  /* 0x0000000302047208 */ /* 0x000fe20001800000 */
[----:B------:R-:W-:Y:S01]  /*0ca0*/  FADD R2, R25, R0 ;  /* 0x0000000019027221 */ /* 0x000fe20000000000 */
[C---:B------:R-:W-:Y:S01]  /*0cb0*/  FSETP.GEU.AND P1, PT, |R0|.reuse, 1.175494350822287508e-38, PT ;  /* 0x008000000000780b */ /* 0x040fe20003f2e200 */
[----:B------:R-:W-:Y:S01]  /*0cc0*/  ULDC.64 UR8, c[0x0][0x238] ;  /* 0x00008e0000087ab9 */ /* 0x000fe20000000a00 */
[----:B------:R-:W-:Y:S01]  /*0cd0*/  FSETP.GT.AND P4, PT, |R0|, 8.50705917302346158658e+37, PT ;  /* 0x7e8000000000780b */ /* 0x000fe20003f84200 */
[C---:B------:R-:W-:Y:S01]  /*0ce0*/  FMUL R7, R2.reuse, 0.25 ;  /* 0x3e80000002077820 */ /* 0x040fe20000400000 */
[----:B------:R-:W-:Y:S01]  /*0cf0*/  FSETP.GEU.AND P2, PT, |R2|, 1.175494350822287508e-38, PT ;  /* 0x008000000200780b */ /* 0x000fe20003f4e200 */
[----:B------:R-:W-:Y:S01]  /*0d00*/  @!P5 FMUL R4, R4, 16777216 ;  /* 0x4b8000000404d820 */ /* 0x000fe20000400000 */
[----:B------:R-:W-:Y:S01]  /*0d10*/  FSEL R8, R5, R0, P4 ;  /* 0x0000000005087208 */ /* 0x000fe20002000000 */
[----:B------:R-:W-:Y:S01]  /*0d20*/  FMUL R5, R24, 0.25 ;  /* 0x3e80000018057820 */ /* 0x000fe20000400000 */
[----:B------:R-:W-:-:S02]  /*0d30*/  FSEL R23, R6, R23, P3 ;  /* 0x0000001706177208 */ /* 0x000fc40001800000 */
[----:B------:R-:W-:Y:S01]  /*0d40*/  FSETP.GT.AND P3, PT, |R2|, 8.50705917302346158658e+37, PT ;  /* 0x7e8000000200780b */ /* 0x000fe20003f64200 */
[----:B------:R-:W1:Y:S01]  /*0d50*/  MUFU.RCP R4, R4 ;  /* 0x0000000400047308 */ /* 0x000e620000001000 */
[----:B------:R-:W-:Y:S01]  /*0d60*/  FSEL R9, R5, R24, P4 ;  /* 0x0000001805097208 */ /* 0x000fe20002000000 */
[----:B------:R-:W-:Y:S01]  /*0d70*/  @!P1 FMUL R8, R8, 16777216 ;  /* 0x4b80000008089820 */ /* 0x000fe20000400000 */
[----:B------:R-:W-:Y:S01]  /*0d80*/  FSEL R6, R7, R2, P3 ;  /* 0x0000000207067208 */ /* 0x000fe20001800000 */
[----:B------:R-:W-:Y:S01]  /*0d90*/  @!P5 FMUL R23, R23, 16777216 ;  /* 0x4b8000001717d820 */ /* 0x000fe20000400000 */
[----:B------:R-:W2:Y:S01]  /*0da0*/  SHFL.BFLY PT, R5, R2, 0x1, 0x1f ;  /* 0x0c201f0002057f89 */ /* 0x000ea200000e0000 */
[----:B------:R-:W-:Y:S01]  /*0db0*/  FSETP.NEU.AND P4, PT, R3, RZ, PT ;  /* 0x000000ff0300720b */ /* 0x000fe20003f8d000 */
[----:B------:R-:W-:Y:S01]  /*0dc0*/  @!P1 FMUL R9, R9, 16777216 ;  /* 0x4b80000009099820 */ /* 0x000fe20000400000 */
[----:B------:R-:W3:Y:S01]  /*0dd0*/  MUFU.RCP R8, R8 ;  /* 0x0000000800087308 */ /* 0x000ee20000001000 */
[----:B------:R-:W-:Y:S01]  /*0de0*/  @!P2 FMUL R6, R6, 16777216 ;  /* 0x4b8000000606a820 */ /* 0x000fe20000400000 */
[----:B------:R-:W-:Y:S01]  /*0df0*/  FMUL R7, R31, R31 ;  /* 0x0000001f1f077220 */ /* 0x000fe20000400000 */
[----:B------:R-:W-:-:S02]  /*0e00*/  FSEL R25, R10, R25, P3 ;  /* 0x000000190a197208 */ /* 0x000fc40001800000 */
[----:B------:R-:W-:Y:S01]  /*0e10*/  FSETP.NEU.AND P1, PT, R0, RZ, PT ;  /* 0x000000ff0000720b */ /* 0x000fe20003f2d000 */
[----:B------:R-:W-:Y:S01]  /*0e20*/  FMUL R7, R22, R7 ;  /* 0x0000000716077220 */ /* 0x000fe20000400000 */
[----:B-1----:R-:W-:Y:S01]  /*0e30*/  FMUL R4, R4, R23 ;  /* 0x0000001704047220 */ /* 0x002fe20000400000 */
[----:B------:R-:W1:Y:S01]  /*0e40*/  MUFU.RCP R6, R6 ;  /* 0x0000000600067308 */ /* 0x000e620000001000 */
[----:B------:R-:W-:-:S03]  /*0e50*/  @!P2 FMUL R25, R25, 16777216 ;  /* 0x4b8000001919a820 */ /* 0x000fc60000400000 */
[----:B------:R-:W-:Y:S01]  /*0e60*/  FSEL R4, R4, RZ, P4 ;  /* 0x000000ff04047208 */ /* 0x000fe20002000000 */
[----:B---3--:R-:W-:-:S04]  /*0e70*/  FMUL R8, R8, R9 ;  /* 0x0000000908087220 */ /* 0x008fc80000400000 */
[----:B------:R-:W-:Y:S01]  /*0e80*/  FFMA R31, R31, R4, R30 ;  /* 0x000000041f1f7223 */ /* 0x000fe2000000001e */
[----:B------:R-:W-:Y:S01]  /*0e90*/  FFMA R7, R4, R7, R27 ;  /* 0x0000000704077223 */ /* 0x000fe2000000001b */
[----:B------:R-:W-:Y:S02]  /*0ea0*/  FSEL R8, R8, RZ, P1 ;  /* 0x000000ff08087208 */ /* 0x000fe40000800000 */
[----:B------:R-:W-:Y:S01]  /*0eb0*/  FADD R32, R32, -R31 ;  /* 0x8000001f20207221 */ /* 0x000fe20000000000 */
[----:B------:R-:W-:Y:S01]  /*0ec0*/  FSETP.NEU.AND P1, PT, R2, RZ, PT ;  /* 0x000000ff0200720b */ /* 0x000fe20003f2d000 */
[----:B-1----:R-:W-:Y:S01]  /*0ed0*/  FMUL R6, R6, R25 ;  /* 0x0000001906067220 */ /* 0x002fe20000400000 */
[----:B--2---:R-:W-:Y:S01]  /*0ee0*/  FADD R9, R2, R5 ;  /* 0x0000000502097221 */ /* 0x004fe20000000000 */
[C---:B------:R-:W-:Y:S01]  /*0ef0*/  FMUL R4, R32.reuse, R32 ;  /* 0x0000002020047220 */ /* 0x040fe20000400000 */
[----:B------:R-:W-:Y:S01]  /*0f00*/  FFMA R32, R32, R8, R31 ;  /* 0x0000000820207223 */ /* 0x000fe2000000001f */
[----:B------:R-:W-:Y:S01]  /*0f10*/  FADD R7, R28, R7 ;  /* 0x000000071c077221 */ /* 0x000fe20000000000 */
[----:B------:R-:W-:Y:S01]  /*0f20*/  FSEL R6, R6, RZ, P1 ;  /* 0x000000ff06067208 */ /* 0x000fe20000800000 */
[----:B------:R-:W-:Y:S01]  /*0f30*/  FMUL R4, R3, R4 ;  /* 0x0000000403047220 */ /* 0x000fe20000400000 */
[----:B------:R-:W-:Y:S01]  /*0f40*/  FADD R33, R33, -R32 ;  /* 0x8000002021217221 */ /* 0x000fe20000000000 */
[----:B------:R-:W-:-:S02]  /*0f50*/  FSETP.GT.AND P1, PT, |R9|, 8.50705917302346158658e+37, PT ;  /* 0x7e8000000900780b */ /* 0x000fc40003f24200 */
[----:B------:R-:W-:Y:S01]  /*0f60*/  FFMA R4, R8, R4, R7 ;  /* 0x0000000408047223 */ /* 0x000fe20000000007 */
[----:B------:R-:W-:Y:S01]  /*0f70*/  FMUL R3, R33, R33 ;  /* 0x0000002121037220 */ /* 0x000fe20000400000 */
[----:B------:R-:W-:Y:S01]  /*0f80*/  FSETP.GEU.AND P3, PT, |R9|, 1.175494350822287508e-38, PT ;  /* 0x008000000900780b */ /* 0x000fe20003f6e200 */
[----:B------:R-:W-:Y:S01]  /*0f90*/  FFMA R8, R33, R6, R32 ;  /* 0x0000000621087223 */ /* 0x000fe20000000020 */
[----:B------:R-:W-:Y:S01]  /*0fa0*/  FADD R29, R29, R4 ;  /* 0x000000041d1d7221 */ /* 0x000fe20000000000 */
[----:B------:R-:W-:Y:S01]  /*0fb0*/  FMUL R3, R0, R3 ;  /* 0x0000000300037220 */ /* 0x000fe20000400000 */
[C---:B------:R-:W-:Y:S02]  /*0fc0*/  FSETP.NEU.AND P2, PT, R9.reuse, RZ, PT ;  /* 0x000000ff0900720b */ /* 0x040fe40003f4d000 */
[----:B------:R-:W1:Y:S01]  /*0fd0*/  SHFL.BFLY PT, R7, R8, 0x1, 0x1f ;  /* 0x0c201f0008077f89 */ /* 0x000e6200000e0000 */
[----:B------:R-:W-:Y:S02]  /*0fe0*/  FFMA R3, R6, R3, R29 ;  /* 0x0000000306037223 */ /* 0x000fe4000000001d */
[----:B------:R-:W-:Y:S01]  /*0ff0*/  @P1 FMUL R9, R9, 0.25 ;  /* 0x3e80000009091820 */ /* 0x000fe20000400000 */
[----:B------:R-:W2:Y:S01]  /*1000*/  S2R R6, SR_TID.X ;  /* 0x0000000000067919 */ /* 0x000ea20000002100 */
[----:B------:R-:W-:-:S02]  /*1010*/  @P1 FMUL R5, R5, 0.25 ;  /* 0x3e80000005051820 */ /* 0x000fc40000400000 */
[----:B------:R-:W-:Y:S01]  /*1020*/  @!P3 FMUL R9, R9, 16777216 ;  /* 0x4b8000000909b820 */ /* 0x000fe20000400000 */
[----:B------:R-:W3:Y:S01]  /*1030*/  SHFL.BFLY PT, R0, R3, 0x1, 0x1f ;  /* 0x0c201f0003007f89 */ /* 0x000ee200000e0000 */
[----:B------:R-:W-:Y:S02]  /*1040*/  @!P3 FMUL R5, R5, 16777216 ;  /* 0x4b8000000505b820 */ /* 0x000fe40000400000 */
[----:B------:R4:W5:Y:S02]  /*1050*/  MUFU.RCP R4, R9 ;  /* 0x0000000900047308 */ /* 0x0009640000001000 */
[----:B----4-:R-:W-:Y:S01]  /*1060*/  MOV R9, 0xfffffff8 ;  /* 0xfffffff800097802 */ /* 0x010fe20000000f00 */
[----:B-1----:R-:W-:Y:S01]  /*1070*/  FADD R7, -R8, R7 ;  /* 0x0000000708077221 */ /* 0x002fe20000000100 */
[----:B-----5:R-:W-:-:S03]  /*1080*/  FMUL R4, R4, R5 ;  /* 0x0000000504047220 */ /* 0x020fc60000400000 */
[----:B------:R-:W-:Y:S02]  /*1090*/  FMUL R11, R7, R7 ;  /* 0x00000007070b7220 */ /* 0x000fe40000400000 */
[----:B------:R-:W-:Y:S01]  /*10a0*/  FSEL R4, R4, RZ, P2 ;  /* 0x000000ff04047208 */ /* 0x000fe20001000000 */
[----:B---3--:R-:W-:Y:S01]  /*10b0*/  FADD R5, R3, R0 ;  /* 0x0000000003057221 */ /* 0x008fe20000000000 */
[----:B------:R-:W-:Y:S01]  /*10c0*/  HFMA2.MMA R0, -RZ, RZ, 0.7080078125, -0.052093505859375 ;  /* 0x39aaaaabff007435 */ /* 0x000fe200000001ff */
[----:B------:R-:W-:Y:S01]  /*10d0*/  FMUL R11, R2, R11 ;  /* 0x0000000b020b7220 */ /* 0x000fe20000400000 */
[----:B--2---:R-:W-:Y:S01]  /*10e0*/  LOP3.LUT R2, R6, 0x1, RZ, 0xc0, !PT ;  /* 0x0000000106027812 */ /* 0x004fe200078ec0ff */
[----:B------:R-:W-:Y:S02]  /*10f0*/  FFMA R8, R7, R4, R8 ;  /* 0x0000000407087223 */ /* 0x000fe40000000008 */
[----:B------:R-:W-:Y:S02]  /*1100*/  FFMA R5, R4, R11, R5 ;  /* 0x0000000b04057223 */ /* 0x000fe40000000005 */
[----:B------:R-:W-:-:S04]  /*1110*/  IMAD.WIDE.U32 R2, R2, 0x8, RZ ;  /* 0x0000000802027825 */ /* 0x000fc800078e00ff */
[----:B------:R-:W-:Y:S01]  /*1120*/  FFMA R0, R5, R0, 9.9999999747524270788e-07 ;  /* 0x358637bd05007423 */ /* 0x000fe20000000000 */
[----:B------:R-:W-:Y:S02]  /*1130*/  IADD3 R10, P1, R2, UR6, RZ ;  /* 0x00000006020a7c10 */ /* 0x000fe4000ff3e0ff */
[----:B------:R-:W-:-:S03]  /*1140*/  IADD3 R2, P2, R2, UR8, RZ ;  /* 0x0000000802027c10 */ /* 0x000fc6000ff5e0ff */
[----:B------:R-:W1:Y:S01]  /*1150*/  MUFU.RSQ R0, R0 ;  /* 0x0000000000007308 */ /* 0x000e620000001400 */
[----:B------:R-:W-:Y:S02]  /*1160*/  IADD3.X R11, R3, UR7, RZ, P1, !PT ;  /* 0x00000007030b7c10 */ /* 0x000fe40008ffe4ff */
[----:B------:R-:W-:-:S07]  /*1170*/  IADD3.X R5, R3, UR9, RZ, P2, !PT ;  /* 0x0000000903057c10 */ /* 0x000fce00097fe4ff */
.L_x_2:
[----:B------:R-:W2:Y:S01]  /*1180*/  LDC.64 R22, c[0x0][0x210] ;  /* 0x00008400ff167b82 */ /* 0x000ea20000000a00 */
[----:B------:R-:W-:Y:S01]  /*1190*/  IMAD.MOV.U32 R4, RZ, RZ, R2 ;  /* 0x000000ffff047224 */ /* 0x000fe200078e0002 */
[----:B------:R-:W-:Y:S02]  /*11a0*/  MOV R2, R10 ;  /* 0x0000000a00027202 */ /* 0x000fe40000000f00 */
[----:B------:R-:W-:Y:S02]  /*11b0*/  MOV R3, R11 ;  /* 0x0000000b00037202 */ /* 0x000fe40000000f00 */
[----:B------:R-:W3:Y:S01]  /*11c0*/  LDG.E.EL.64 R20, desc[UR4][R4.64+0x1800] ;  /* 0x0018000404147981 */ /* 0x000ee2000c2e1b00 */
[----:B------:R-:W-:-:S03]  /*11d0*/  VIADD R9, R9, 0x8 ;  /* 0x0000000809097836 */ /* 0x000fc60000000000 */
[----:B------:R-:W4:Y:S02]  /*11e0*/  LDG.E.EL.64 R14, desc[UR4][R2.64+0x1800] ;  /* 0x00180004020e7981 */ /* 0x000f24000c2e1b00 */
[----:B------:R-:W-:Y:S02]  /*11f0*/  IADD3 R16, R18, R9, RZ ;  /* 0x0000000912107210 */ /* 0x000fe40007ffe0ff */
[----:B------:R-:W5:Y:S01]  /*1200*/  LDG.E.EL.64 R10, desc[UR4][R4.64] ;  /* 0x00000004040a7981 */ /* 0x000f62000c2e1b00 */
[----:B-1----:R-:W-:-:S03]  /*1210*/  CS2R R6, SRZ ;  /* 0x0000000000067805 */ /* 0x002fc6000001ff00 */
[----:B------:R-:W5:Y:S01]  /*1220*/  LDG.E.EL.64 R12, desc[UR4][R2.64] ;  /* 0x00000004020c7981 */ /* 0x000f62000c2e1b00 */
[----:B--2---:R-:W-:-:S05]  /*1230*/  IMAD.WIDE R22, R16, 0x2, R22 ;  /* 0x0000000210167825 */ /* 0x004fca00078e0216 */
[----:B------:R1:W2:Y:S01]  /*1240*/  @!P0 LDG.E.EF.64 R6, desc[UR4][R22.64] ;  /* 0x0000000416068981 */ /* 0x0002a2000c0e1b00 */
[----:B------:R-:W-:Y:S01]  /*1250*/  ISETP.GE.U32.AND P3, PT, R9, 0xbf8, PT ;  /* 0x00000bf80900780c */ /* 0x000fe20003f66070 */
[----:B---3--:R-:W-:Y:S01]  /*1260*/  IMAD.U32 R24, R21, 0x10000, RZ ;  /* 0x0001000015187824 */ /* 0x008fe200078e00ff */
[C---:B------:R-:W-:Y:S02]  /*1270*/  PRMT R17, R20.reuse, 0x7632, R17 ;  /* 0x0000763214117816 */ /* 0x040fe40000000011 */
[----:B------:R-:W-:Y:S02]  /*1280*/  SHF.L.U32 R20, R20, 0x10, RZ ;  /* 0x0000001014147819 */ /* 0x000fe400000006ff */
[C---:B----4-:R-:W-:Y:S01]  /*1290*/  PRMT R21, R14.reuse, 0x7632, R21 ;  /* 0x000076320e157816 */ /* 0x050fe20000000015 */
[----:B------:R-:W-:Y:S01]  /*12a0*/  IMAD.U32 R19, R17, 0x10000, RZ ;  /* 0x0001000011137824 */ /* 0x000fe200078e00ff */
[----:B------:R-:W-:Y:S02]  /*12b0*/  SHF.L.U32 R25, R14, 0x10, RZ ;  /* 0x000000100e197819 */ /* 0x000fe400000006ff */
[----:B------:R-:W-:-:S02]  /*12c0*/  SHF.L.U32 R27, R15, 0x10, RZ ;  /* 0x000000100f1b7819 */ /* 0x000fc400000006ff */
[----:B------:R-:W-:Y:S01]  /*12d0*/  SHF.L.U32 R26, R21, 0x10, RZ ;  /* 0x00000010151a7819 */ /* 0x000fe200000006ff */
[----:B------:R-:W-:Y:S01]  /*12e0*/  FADD R14, R20, R25 ;  /* 0x00000019140e7221 */ /* 0x000fe20000000000 */
[----:B-----5:R-:W-:Y:S01]  /*12f0*/  PRMT R20, R10, 0x7632, R20 ;  /* 0x000076320a147816 */ /* 0x020fe20000000014 */
[----:B------:R-:W-:Y:S01]  /*1300*/  FADD R17, R24, R27 ;  /* 0x0000001b18117221 */ /* 0x000fe20000000000 */
[C---:B------:R-:W-:Y:S01]  /*1310*/  PRMT R24, R12.reuse, 0x7632, R24 ;  /* 0x000076320c187816 */ /* 0x040fe20000000018 */
[----:B------:R-:W-:Y:S01]  /*1320*/  FADD R19, R19, R26 ;  /* 0x0000001a13137221 */ /* 0x000fe20000000000 */
[----:B------:R-:W-:Y:S02]  /*1330*/  PRMT R21, R21, 0x7632, R21 ;  /* 0x0000763215157816 */ /* 0x000fe40000000015 */
[----:B------:R-:W-:Y:S02]  /*1340*/  PRMT R15, R15, 0x7632, R15 ;  /* 0x000076320f0f7816 */ /* 0x000fe4000000000f */
[----:B------:R-:W-:Y:S01]  /*1350*/  SHF.L.U32 R26, R12, 0x10, RZ ;  /* 0x000000100c1a7819 */ /* 0x000fe200000006ff */
[----:B------:R-:W-:Y:S01]  /*1360*/  IMAD.U32 R21, R21, 0x10000, RZ ;  /* 0x0001000015157824 */ /* 0x000fe200078e00ff */
[----:B------:R-:W-:-:S02]  /*1370*/  PRMT R12, R13, 0x7632, R12 ;  /* 0x000076320d0c7816 */ /* 0x000fc4000000000c */
[----:B------:R-:W-:Y:S02]  /*1380*/  SHF.L.U32 R28, R13, 0x10, RZ ;  /* 0x000000100d1c7819 */ /* 0x000fe400000006ff */
[C---:B-1----:R-:W-:Y:S01]  /*1390*/  PRMT R22, R11.reuse, 0x7632, R22 ;  /* 0x000076320b167816 */ /* 0x042fe20000000016 */
[----:B------:R-:W-:Y:S01]  /*13a0*/  IMAD.U32 R11, R11, 0x10000, RZ ;  /* 0x000100000b0b7824 */ /* 0x000fe200078e00ff */
[----:B------:R-:W-:Y:S02]  /*13b0*/  SHF.L.U32 R20, R20, 0x10, RZ ;  /* 0x0000001014147819 */ /* 0x000fe400000006ff */
[----:B------:R-:W-:Y:S01]  /*13c0*/  SHF.L.U32 R13, R24, 0x10, RZ ;  /* 0x00000010180d7819 */ /* 0x000fe200000006ff */
[----:B------:R-:W-:Y:S01]  /*13d0*/  IMAD.U32 R22, R22, 0x10000, RZ ;  /* 0x0001000016167824 */ /* 0x000fe200078e00ff */
[----:B------:R-:W-:Y:S01]  /*13e0*/  SHF.L.U32 R23, R10, 0x10, RZ ;  /* 0x000000100a177819 */ /* 0x000fe200000006ff */
[----:B------:R-:W-:Y:S01]  /*13f0*/  FADD R11, R11, R28 ;  /* 0x0000001c0b0b7221 */ /* 0x000fe20000000000 */
[----:B------:R-:W-:Y:S01]  /*1400*/  SHF.L.U32 R10, R15, 0x10, RZ ;  /* 0x000000100f0a7819 */ /* 0x000fe200000006ff */
[----:B------:R-:W-:Y:S01]  /*1410*/  FADD R24, R20, R13 ;  /* 0x0000000d14187221 */ /* 0x000fe20000000000 */
[----:B------:R-:W-:Y:S01]  /*1420*/  SHF.L.U32 R15, R12, 0x10, RZ ;  /* 0x000000100c0f7819 */ /* 0x000fe200000006ff */
[----:B------:R-:W-:Y:S01]  /*1430*/  FADD R20, R14, 1 ;  /* 0x3f8000000e147421 */ /* 0x000fe20000000000 */
[----:B--2---:R-:W-:Y:S01]  /*1440*/  SEL R12, R6, RZ, !P0 ;  /* 0x000000ff060c7207 */ /* 0x004fe20004000000 */
[----:B------:R-:W-:Y:S01]  /*1450*/  FADD R21, R21, R10 ;  /* 0x0000000a15157221 */ /* 0x000fe20000000000 */
[----:B------:R-:W-:Y:S01]  /*1460*/  SEL R13, R7, RZ, !P0 ;  /* 0x000000ff070d7207 */ /* 0x000fe20004000000 */
[----:B------:R-:W-:Y:S01]  /*1470*/  FADD R10, R23, R26 ;  /* 0x0000001a170a7221 */ /* 0x000fe20000000000 */
[----:B------:R-:W1:Y:S01]  /*1480*/  LDC.64 R6, c[0x0][0x248] ;  /* 0x00009200ff067b82 */ /* 0x000e620000000a00 */
[--C-:B------:R-:W-:Y:S01]  /*1490*/  FADD R26, R22, R15.reuse ;  /* 0x0000000f161a7221 */ /* 0x100fe20000000000 */
[C---:B------:R-:W-:Y:S01]  /*14a0*/  PRMT R14, R12.reuse, 0x7632, R14 ;  /* 0x000076320c0e7816 */ /* 0x040fe2000000000e */
[----:B------:R-:W-:Y:S01]  /*14b0*/  FADD R22, R19, 1 ;  /* 0x3f80000013167421 */ /* 0x000fe20000000000 */
[----:B------:R-:W-:Y:S01]  /*14c0*/  PRMT R15, R13, 0x7632, R15 ;  /* 0x000076320d0f7816 */ /* 0x000fe2000000000f */
[----:B------:R-:W-:Y:S01]  /*14d0*/  FADD R23, R17, 1 ;  /* 0x3f80000011177421 */ /* 0x000fe20000000000 */
[----:B------:R-:W-:Y:S01]  /*14e0*/  SHF.L.U32 R19, R13, 0x10, RZ ;  /* 0x000000100d137819 */ /* 0x000fe200000006ff */
[----:B------:R-:W-:Y:S01]  /*14f0*/  IMAD.U32 R17, R12, 0x10000, RZ ;  /* 0x000100000c117824 */ /* 0x000fe200078e00ff */
[----:B------:R-:W-:Y:S01]  /*1500*/  SHF.L.U32 R13, R14, 0x10, RZ ;  /* 0x000000100e0d7819 */ /* 0x000fe200000006ff */
[----:B------:R-:W-:-:S02]  /*1510*/  IMAD.U32 R15, R15, 0x10000, RZ ;  /* 0x000100000f0f7824 */ /* 0x000fc400078e00ff */
[----:B------:R-:W-:Y:S01]  /*1520*/  FADD R14, R21, 1 ;  /* 0x3f800000150e7421 */ /* 0x000fe20000000000 */
[C---:B------:R-:W-:Y:S01]  /*1530*/  FADD R17, -R8.reuse, R17 ;  /* 0x0000001108117221 */ /* 0x040fe20000000100 */
[C---:B------:R-:W-:Y:S01]  /*1540*/  FADD R19, -R8.reuse, R19 ;  /* 0x0000001308137221 */ /* 0x040fe20000000100 */
[C---:B------:R-:W-:Y:S01]  /*1550*/  FADD R13, -R8.reuse, R13 ;  /* 0x0000000d080d7221 */ /* 0x040fe20000000100 */
[----:B------:R-:W-:Y:S01]  /*1560*/  FADD R15, -R8, R15 ;  /* 0x0000000f080f7221 */ /* 0x000fe20000000100 */
[C---:B------:R-:W-:Y:S01]  /*1570*/  FMUL R17, R0.reuse, R17 ;  /* 0x0000001100117220 */ /* 0x040fe20000400000 */
[C---:B------:R-:W-:Y:S01]  /*1580*/  FMUL R12, R0.reuse, R19 ;  /* 0x00000013000c7220 */ /* 0x040fe20000400000 */
[C---:B------:R-:W-:Y:S01]  /*1590*/  FMUL R13, R0.reuse, R13 ;  /* 0x0000000d000d7220 */ /* 0x040fe20000400000 */
[----:B------:R-:W-:Y:S01]  /*15a0*/  FMUL R15, R0, R15 ;  /* 0x0000000f000f7220 */ /* 0x000fe20000400000 */
[----:B------:R-:W-:Y:S01]  /*15b0*/  FFMA R10, R17, R20, R10 ;  /* 0x00000014110a7223 */ /* 0x000fe2000000000a */
[----:B------:R-:W-:Y:S01]  /*15c0*/  FFMA R11, R12, R23, R11 ;  /* 0x000000170c0b7223 */ /* 0x000fe2000000000b */
[----:B------:R-:W-:Y:S01]  /*15d0*/  FFMA R13, R13, R22, R24 ;  /* 0x000000160d0d7223 */ /* 0x000fe20000000018 */
[----:B------:R-:W-:Y:S01]  /*15e0*/  FFMA R14, R15, R14, R26 ;  /* 0x0000000e0f0e7223 */ /* 0x000fe2000000001a */
[----:B-1----:R-:W-:-:S03]  /*15f0*/  IMAD.WIDE R6, R16, 0x2, R6 ;  /* 0x0000000210067825 */ /* 0x002fc600078e0206 */
[----:B------:R-:W-:Y:S02]  /*1600*/  F2FP.BF16.F32.PACK_AB R12, R13, R10 ;  /* 0x0000000a0d0c723e */ /* 0x000fe400000010ff */
[----:B------:R-:W-:Y:S02]  /*1610*/  F2FP.BF16.F32.PACK_AB R13, R14, R11 ;  /* 0x0000000b0e0d723e */ /* 0x000fe400000010ff */
[----:B------:R-:W-:Y:S02]  /*1620*/  IADD3 R10, P1, R2, 0x10, RZ ;  /* 0x00000010020a7810 */ /* 0x000fe40007f3e0ff */
[----:B------:R-:W-:Y:S01]  /*1630*/  IADD3 R2, P2, R4, 0x10, RZ ;  /* 0x0000001004027810 */ /* 0x000fe20007f5e0ff */
[----:B------:R1:W-:Y:S01]  /*1640*/  @!P0 STG.E.64 desc[UR4][R6.64], R12 ;  /* 0x0000000c06008986 */ /* 0x0003e2000c101b04 */
[----:B------:R-:W-:Y:S02]  /*1650*/  IADD3.X R11, RZ, R3, RZ, P1, !PT ;  /* 0x00000003ff0b7210 */ /* 0x000fe40000ffe4ff */
[----:B------:R-:W-:Y:S01]  /*1660*/  IADD3.X R5, RZ, R5, RZ, P2, !PT ;  /* 0x00000005ff057210 */ /* 0x000fe200017fe4ff */
[----:B------:R-:W-:Y:S08]  /*1670*/  @!P3 BRA `(.L_x_2) ;  /* 0xfffffff800c0b947 */ /* 0x000ff0000383ffff */
[----:B------:R-:W-:Y:S05]  /*1680*/  EXIT ;  /* 0x000000000000794d */ /* 0x000fea0003800000 */
.L_x_3:
[----:B------:R-:W-:-:S00]  /*1690*/  BRA `(.L_x_3) ;  /* 0xfffffffc00fc7947 */ /* 0x000fc0000383ffff */
[----:B------:R-:W-:-:S00]  /*16a0*/  NOP ;  /* 0x0000000000007918 */ /* 0x000fc00000000000 */
        /* <DEDUP_REMOVED lines=13> */
.L_x_4:


//--------------------- .nv.global.init           --------------------------
	.section	.nv.global.init,"aw",@progbits
.nv.global.init:
	.type		_$_str,@object
	.size		_$_str,(.L_0 - _$_str)
_$_str:
        /*0000*/ 	.byte	0x5f, 0x5f, 0x43, 0x55, 0x44, 0x41, 0x5f, 0x46, 0x54, 0x5a, 0x00
.L_0:


//--------------------- .nv.constant0.triton_     --------------------------
	.section	.nv.constant0.triton_,"a",@progbits
	.sectionflags	@""
	.align	4
.nv.constant0.triton_:
	.zero		600
